//
// Generated by NVIDIA NVVM Compiler
//
// Compiler Build ID: CL-36424714
// Cuda compilation tools, release 13.0, V13.0.88
// Based on NVVM 20.0.0
//

.version 9.0
.target sm_100
.address_size 64

	// .globl	_Z18printIndicesKernelv
.extern .func  (.param .b32 func_retval0) vprintf
(
	.param .b64 vprintf_param_0,
	.param .b64 vprintf_param_1
)
;
.global .align 1 .b8 $str[51] = {72, 101, 108, 108, 111, 32, 102, 114, 111, 109, 32, 103, 108, 111, 98, 97, 108, 32, 116, 104, 114, 101, 97, 100, 32, 37, 100, 32, 40, 98, 108, 111, 99, 107, 32, 37, 100, 44, 32, 116, 104, 114, 101, 97, 100, 32, 37, 100, 41, 10};

.visible .entry _Z18printIndicesKernelv()
{
	.local .align 8 .b8 	__local_depot0[16];
	.reg .b64 	%SP;
	.reg .b64 	%SPL;
	.reg .b32 	%r<7>;
	.reg .b64 	%rd<5>;

	mov.u64 	%SPL, __local_depot0;
	cvta.local.u64 	%SP, %SPL;
	add.u64 	%rd1, %SP, 0;
	add.u64 	%rd2, %SPL, 0;
	mov.u32 	%r1, %tid.x;
	mov.u32 	%r2, %ctaid.x;
	mov.u32 	%r3, %ntid.x;
	mad.lo.s32 	%r4, %r2, %r3, %r1;
	st.local.v2.u32 	[%rd2], {%r4, %r2};
	st.local.u32 	[%rd2+8], %r1;
	mov.u64 	%rd3, $str;
	cvta.global.u64 	%rd4, %rd3;
	{ // callseq 0, 0
	.param .b64 param0;
	st.param.b64 	[param0], %rd4;
	.param .b64 param1;
	st.param.b64 	[param1], %rd1;
	.param .b32 retval0;
	call.uni (retval0), 
	vprintf, 
	(
	param0, 
	param1
	);
	ld.param.b32 	%r5, [retval0];
	} // callseq 0
	ret;

}


// ===== COMPILED SASS (sm_100) =====

	.target	sm_100

	.elftype	@"ET_EXEC"


//--------------------- .note.nv.tkinfo           --------------------------
	.section	.note.nv.tkinfo,"",@"SHT_NOTE"
	.sectionflags	@"SHF_NOTE_NV_TKINFO"
	.tkinfo
        /*0018*/ 	.word	0x00000002
        /*0030*/ 	.string	""
        /*0030*/ 	.string	"ptxas"
        /*0030*/ 	.string	"Cuda compilation tools, release 13.0, V13.0.88"
        /*0030*/ 	.string	"Build cuda_13.0.r13.0/compiler.36424714_0"
        /*0030*/ 	.string	"-arch sm_100 -m 64 "



//--------------------- .note.nv.cuinfo           --------------------------
	.section	.note.nv.cuinfo,"",@"SHT_NOTE"
	.sectionflags	@"SHF_NOTE_NV_CUINFO"
        /*0018*/ 	.short	0x0002
        /*001a*/ 	.short	0x0064
        /*001c*/ 	.short	0x0082
	.zero		2


//--------------------- .nv.info                  --------------------------
	.section	.nv.info,"",@"SHT_CUDA_INFO"
	.align	4


	//----- nvinfo : EIATTR_REGCOUNT
	.align		4
        /*0000*/ 	.byte	0x04, 0x2f
        /*0002*/ 	.short	(.L_2 - .L_1)
	.align		4
.L_1:
        /*0004*/ 	.word	index@(_Z18printIndicesKernelv)
        /*0008*/ 	.word	0x00000018


	//----- nvinfo : EIATTR_FRAME_SIZE
	.align		4
.L_2:
        /*000c*/ 	.byte	0x04, 0x11
        /*000e*/ 	.short	(.L_4 - .L_3)
	.align		4
.L_3:
        /*0010*/ 	.word	index@(_Z18printIndicesKernelv)
        /*0014*/ 	.word	0x00000010


	//----- nvinfo : EIATTR_MIN_STACK_SIZE
	.align		4
.L_4:
        /*0018*/ 	.byte	0x04, 0x12
        /*001a*/ 	.short	(.L_6 - .L_5)
	.align		4
.L_5:
        /*001c*/ 	.word	index@(_Z18printIndicesKernelv)
        /*0020*/ 	.word	0x00000010
.L_6:


//--------------------- .nv.compat                --------------------------
	.section	.nv.compat,"",@"SHT_CUDA_COMPAT_INFO"
	.align	4
        /*0000*/ 	.byte	0x02, 0x09, 0x00, 0x00, 0x02, 0x02, 0x01, 0x00, 0x02, 0x05, 0x05, 0x00, 0x03, 0x07, 0x01, 0x01
        /*0010*/ 	.byte	0x02, 0x03, 0x00, 0x00, 0x02, 0x06, 0x01, 0x00, 0x04, 0x0b, 0x08, 0x00, 0x09, 0x00, 0x00, 0x00
        /*0020*/ 	.byte	0x00, 0x00, 0x00, 0x00


//--------------------- .nv.info._Z18printIndicesKernelv --------------------------
	.section	.nv.info._Z18printIndicesKernelv,"",@"SHT_CUDA_INFO"
	.sectionflags	@""
	.align	4


	//----- nvinfo : EIATTR_CUDA_API_VERSION
	.align		4
        /*0000*/ 	.byte	0x04, 0x37
        /*0002*/ 	.short	(.L_8 - .L_7)
.L_7:
        /*0004*/ 	.word	0x00000082


	//----- nvinfo : EIATTR_SPARSE_MMA_MASK
	.align		4
.L_8:
        /*0008*/ 	.byte	0x03, 0x50
        /*000a*/ 	.short	0x0000


	//----- nvinfo : EIATTR_MAXREG_COUNT
	.align		4
        /*000c*/ 	.byte	0x03, 0x1b
        /*000e*/ 	.short	0x00ff


	//----- nvinfo : EIATTR_EXTERNS
	.align		4
        /*0010*/ 	.byte	0x04, 0x0f
        /*0012*/ 	.short	(.L_10 - .L_9)


	//   ....[0]....
	.align		4
.L_9:
        /*0014*/ 	.word	index@(vprintf)


	//----- nvinfo : EIATTR_MERCURY_ISA_VERSION
	.align		4
.L_10:
        /*0018*/ 	.byte	0x03, 0x5f
        /*001a*/ 	.short	0x0101


	//----- nvinfo : EIATTR_VRC_CTA_INIT_COUNT
	.align		4
        /*001c*/ 	.byte	0x02, 0x4a
	.zero		1
	.zero		1


	//----- nvinfo : EIATTR_SYSCALL_OFFSETS
	.align		4
        /*0020*/ 	.byte	0x04, 0x46
        /*0022*/ 	.short	(.L_12 - .L_11)


	//   ....[0]....
.L_11:
        /*0024*/ 	.word	0x00000120


	//----- nvinfo : EIATTR_EXIT_INSTR_OFFSETS
	.align		4
.L_12:
        /*0028*/ 	.byte	0x04, 0x1c
        /*002a*/ 	.short	(.L_14 - .L_13)


	//   ....[0]....
.L_13:
        /*002c*/ 	.word	0x00000130


	//----- nvinfo : EIATTR_SW_WAR
	.align		4
.L_14:
        /*0030*/ 	.byte	0x04, 0x36
        /*0032*/ 	.short	(.L_16 - .L_15)
.L_15:
        /*0034*/ 	.word	0x00000008
.L_16:


//--------------------- .nv.callgraph             --------------------------
	.section	.nv.callgraph,"",@"SHT_CUDA_CALLGRAPH"
	.align	4
	.sectionentsize	8
	.align		4
        /*0000*/ 	.word	0x00000000
	.align		4
        /*0004*/ 	.word	0xffffffff
	.align		4
        /*0008*/ 	.word	index@(_Z18printIndicesKernelv)
	.align		4
        /*000c*/ 	.word	index@(vprintf)
	.align		4
        /*0010*/ 	.word	0x00000000
	.align		4
        /*0014*/ 	.word	0xfffffffe
	.align		4
        /*0018*/ 	.word	0x00000000
	.align		4
        /*001c*/ 	.word	0xfffffffd
	.align		4
        /*0020*/ 	.word	0x00000000
	.align		4
        /*0024*/ 	.word	0xfffffffc


//--------------------- .nv.constant4             --------------------------
	.section	.nv.constant4,"a",@progbits
	.align	8
	.align		8
.nv.constant4:
        /*0000*/ 	.dword	vprintf
	.align		8
        /*0008*/ 	.dword	$str


//--------------------- .text._Z18printIndicesKernelv --------------------------
	.section	.text._Z18printIndicesKernelv,"ax",@progbits
	.align	128
        .global         _Z18printIndicesKernelv
        .type           _Z18printIndicesKernelv,@function
        .size           _Z18printIndicesKernelv,(.L_x_2 - _Z18printIndicesKernelv)
        .other          _Z18printIndicesKernelv,@"STO_CUDA_ENTRY STV_DEFAULT"
_Z18printIndicesKernelv:
.text._Z18printIndicesKernelv:
[----:B------:R-:W0:Y:S01]  /*0000*/  LDC R1, c[0x0][0x37c] ;  /* 0x0000df00ff017b82 */ /* 0x000e220000000800 */
[----:B------:R-:W1:Y:S01]  /*0010*/  S2R R10, SR_TID.X ;  /* 0x00000000000a7919 */ /* 0x000e620000002100 */
[----:B------:R-:W2:Y:S01]  /*0020*/  LDCU UR5, c[0x0][0x2fc] ;  /* 0x00005f80ff0577ac */ /* 0x000ea20008000800 */
[----:B0-----:R-:W-:Y:S01]  /*0030*/  VIADD R1, R1, 0xfffffff0 ;  /* 0xfffffff001017836 */ /* 0x001fe20000000000 */
[----:B------:R-:W-:Y:S01]  /*0040*/  MOV R0, 0x0 ;  /* 0x0000000000007802 */ /* 0x000fe20000000f00 */
[----:B------:R-:W0:Y:S01]  /*0050*/  S2R R3, SR_CTAID.X ;  /* 0x0000000000037919 */ /* 0x000e220000002500 */
[----:B------:R-:W0:Y:S02]  /*0060*/  LDCU UR6, c[0x0][0x360] ;  /* 0x00006c00ff0677ac */ /* 0x000e240008000800 */
[----:B------:R3:W4:Y:S01]  /*0070*/  LDC.64 R8, c[0x4][R0] ;  /* 0x0100000000087b82 */ /* 0x0007220000000a00 */
[----:B------:R-:W5:Y:S02]  /*0080*/  LDCU UR4, c[0x0][0x2f8] ;  /* 0x00005f00ff0477ac */ /* 0x000f640008000800 */
[----:B-----5:R-:W-:Y:S01]  /*0090*/  IADD3 R6, P0, PT, R1, UR4, RZ ;  /* 0x0000000401067c10 */ /* 0x020fe2000ff1e0ff */
[----:B-1----:R3:W-:Y:S04]  /*00a0*/  STL [R1+0x8], R10 ;  /* 0x0000080a01007387 */ /* 0x0027e80000100800 */
[----:B--2---:R-:W-:-:S02]  /*00b0*/  IMAD.X R7, RZ, RZ, UR5, P0 ;  /* 0x00000005ff077e24 */ /* 0x004fc400080e06ff */
[----:B0-----:R-:W-:Y:S01]  /*00c0*/  IMAD R2, R3, UR6, R10 ;  /* 0x0000000603027c24 */ /* 0x001fe2000f8e020a */
[----:B------:R-:W0:Y:S04]  /*00d0*/  LDCU.64 UR6, c[0x4][0x8] ;  /* 0x01000100ff0677ac */ /* 0x000e280008000a00 */
[----:B------:R3:W-:Y:S01]  /*00e0*/  STL.64 [R1], R2 ;  /* 0x0000000201007387 */ /* 0x0007e20000100a00 */
[----:B0-----:R-:W-:Y:S01]  /*00f0*/  IMAD.U32 R4, RZ, RZ, UR6 ;  /* 0x00000006ff047e24 */ /* 0x001fe2000f8e00ff */
[----:B---34-:R-:W-:-:S07]  /*0100*/  MOV R5, UR7 ;  /* 0x0000000700057c02 */ /* 0x018fce0008000f00 */
[----:B------:R-:W-:-:S07]  /*0110*/  LEPC R20, `(.L_x_0) ;  /* 0x000000001014794e */ /* 0x000fce0000000000 */
[----:B------:R-:W-:Y:S05]  /*0120*/  CALL.ABS.NOINC R8 ;  /* 0x0000000008007343 */ /* 0x000fea0003c00000 */
.L_x_0:
[----:B------:R-:W-:Y:S05]  /*0130*/  EXIT ;  /* 0x000000000000794d */ /* 0x000fea0003800000 */
.L_x_1:
[----:B------:R-:W-:-:S00]  /*0140*/  BRA `(.L_x_1) ;  /* 0xfffffffc00fc7947 */ /* 0x000fc0000383ffff */
[----:B------:R-:W-:-:S00]  /*0150*/  NOP ;  /* 0x0000000000007918 */ /* 0x000fc00000000000 */
        /* <DEDUP_REMOVED lines=10> */
.L_x_2:


//--------------------- .nv.global.init           --------------------------
	.section	.nv.global.init,"aw",@progbits
.nv.global.init:
	.type		$str,@object
	.size		$str,(.L_0 - $str)
$str:
        /*0000*/ 	.byte	0x48, 0x65, 0x6c, 0x6c, 0x6f, 0x20, 0x66, 0x72, 0x6f, 0x6d, 0x20, 0x67, 0x6c, 0x6f, 0x62, 0x61
        /*0010*/ 	.byte	0x6c, 0x20, 0x74, 0x68, 0x72, 0x65, 0x61, 0x64, 0x20, 0x25, 0x64, 0x20, 0x28, 0x62, 0x6c, 0x6f
        /*0020*/ 	.byte	0x63, 0x6b, 0x20, 0x25, 0x64, 0x2c, 0x20, 0x74, 0x68, 0x72, 0x65, 0x61, 0x64, 0x20, 0x25, 0x64
        /*0030*/ 	.byte	0x29, 0x0a, 0x00
.L_0:


//--------------------- .nv.shared.reserved.0     --------------------------
	.section	.nv.shared.reserved.0,"aw",@nobits
	.weak		__nv_reservedSMEM_offset_0_alias
	.size		__nv_reservedSMEM_offset_0_alias, 0, 64
	.other		__nv_reservedSMEM_offset_0_alias,@"STO_CUDA_RESERVED_SHARED STV_DEFAULT"
__nv_reservedSMEM_offset_0_alias:
	.zero		0
	.zero		64


//--------------------- .nv.constant0._Z18printIndicesKernelv --------------------------
	.section	.nv.constant0._Z18printIndicesKernelv,"a",@progbits
	.sectionflags	@""
	.align	4
.nv.constant0._Z18printIndicesKernelv:
	.zero		896


//--------------------- SYMBOLS --------------------------

	.type		.nv.reservedSmem.offset0,@object
	.size		.nv.reservedSmem.offset0,0x4
	.type		vprintf,@function
